.version 8.7
.target sm_80
.address_size 64


.visible .entry gelu_fwd_kernel(
  .param .u64 out_param,
  .param .u64 inp_param,
  .param .u32 N_param
) 
{
  // Register Declarations
  .reg .pred  %guard;
  .reg .b32 %N, %tid_x, %blockid_x, %blockdim_x, %idx;
  .reg .f32 %inp_i, %out_i, %const, %scaling_factor, %cube;
  .reg .f32 %tmp<9>;
  .reg .b64 %out_addr, %inp_addr, %out_glbl, %inp_glbl, %offset;
  .reg .b64 %inp_i_addr, %out_i_addr;

    
  // Load params
  ld.param.u64 %out_addr, [out_param];
  ld.param.u64 %inp_addr, [inp_param];
  ld.param.u32 %N, [N_param];

  // Index and Guard calculation
  mov.u32 %blockid_x, %ctaid.x;
  mov.u32 %blockdim_x, %ntid.x;
  mov.u32 %tid_x, %tid.x;
  mad.lo.s32 %idx, %blockid_x, %blockdim_x, %tid_x;
  setp.ge.s32 %guard, %idx, %N;
  @%guard bra $exit;

  // Calculate
  cvta.to.global.u64 %inp_glbl, %inp_addr;
  cvta.to.global.u64 %out_glbl, %out_addr;
  mul.wide.s32 %offset, %idx, 4;
  add.s64 %inp_i_addr, %inp_glbl, %offset;
  ld.global.nc.f32 %inp_i, [%inp_i_addr];

  mul.f32 %tmp1, %inp_i, %inp_i;
  mul.f32 %tmp2, %inp_i, %tmp1;
  fma.rn.f32 %tmp3, %tmp2, 0F3d372713, %inp_i;

  mul.f32 %tmp4, 0F3f4c4229, %tmp3; 
  tanh.approx.f32 %tmp5, %tmp4;
  add.f32 %tmp6, %tmp5, 0F3F800000;
  mul.f32 %tmp7, %tmp6, %inp_i;
  mul.f32 %out_i, %tmp7, 0F3F000000;

  add.s64 %out_i_addr, %out_glbl, %offset;
  st.global.f32 [%out_i_addr], %out_i;

  $exit:
    ret;

}


// ===== COMPILED SASS (sm_100) =====

	.target	sm_100

	.elftype	@"ET_EXEC"


//--------------------- .note.nv.tkinfo           --------------------------
	.section	.note.nv.tkinfo,"",@"SHT_NOTE"
	.sectionflags	@"SHF_NOTE_NV_TKINFO"
	.tkinfo
        /*0018*/ 	.word	0x00000002
        /*0030*/ 	.string	""
        /*0030*/ 	.string	"ptxas"
        /*0030*/ 	.string	"Cuda compilation tools, release 13.0, V13.0.88"
        /*0030*/ 	.string	"Build cuda_13.0.r13.0/compiler.36424714_0"
        /*0030*/ 	.string	"-arch sm_100 "



//--------------------- .note.nv.cuinfo           --------------------------
	.section	.note.nv.cuinfo,"",@"SHT_NOTE"
	.sectionflags	@"SHF_NOTE_NV_CUINFO"
        /*0018*/ 	.short	0x0002
        /*001a*/ 	.short	0x0050
        /*001c*/ 	.short	0x0082
	.zero		2


//--------------------- .nv.info                  --------------------------
	.section	.nv.info,"",@"SHT_CUDA_INFO"
	.align	4


	//----- nvinfo : EIATTR_REGCOUNT
	.align		4
        /*0000*/ 	.byte	0x04, 0x2f
        /*0002*/ 	.short	(.L_1 - .L_0)
	.align		4
.L_0:
        /*0004*/ 	.word	index@(gelu_fwd_kernel)
        /*0008*/ 	.word	0x0000000c


	//----- nvinfo : EIATTR_FRAME_SIZE
	.align		4
.L_1:
        /*000c*/ 	.byte	0x04, 0x11
        /*000e*/ 	.short	(.L_3 - .L_2)
	.align		4
.L_2:
        /*0010*/ 	.word	index@(gelu_fwd_kernel)
        /*0014*/ 	.word	0x00000000


	//----- nvinfo : EIATTR_MIN_STACK_SIZE
	.align		4
.L_3:
        /*0018*/ 	.byte	0x04, 0x12
        /*001a*/ 	.short	(.L_5 - .L_4)
	.align		4
.L_4:
        /*001c*/ 	.word	index@(gelu_fwd_kernel)
        /*0020*/ 	.word	0x00000000
.L_5:


//--------------------- .nv.compat                --------------------------
	.section	.nv.compat,"",@"SHT_CUDA_COMPAT_INFO"
	.align	4
        /*0000*/ 	.byte	0x02, 0x09, 0x00, 0x00, 0x02, 0x02, 0x01, 0x00, 0x02, 0x05, 0x05, 0x00, 0x03, 0x07, 0x01, 0x01
        /*0010*/ 	.byte	0x02, 0x03, 0x00, 0x00, 0x02, 0x06, 0x01, 0x00, 0x04, 0x0b, 0x08, 0x00, 0x09, 0x00, 0x00, 0x00
        /*0020*/ 	.byte	0x00, 0x00, 0x00, 0x00


//--------------------- .nv.info.gelu_fwd_kernel  --------------------------
	.section	.nv.info.gelu_fwd_kernel,"",@"SHT_CUDA_INFO"
	.sectionflags	@""
	.align	4


	//----- nvinfo : EIATTR_CUDA_API_VERSION
	.align		4
        /*0000*/ 	.byte	0x04, 0x37
        /*0002*/ 	.short	(.L_7 - .L_6)
.L_6:
        /*0004*/ 	.word	0x00000082


	//----- nvinfo : EIATTR_KPARAM_INFO
	.align		4
.L_7:
        /*0008*/ 	.byte	0x04, 0x17
        /*000a*/ 	.short	(.L_9 - .L_8)
.L_8:
        /*000c*/ 	.word	0x00000000
        /*0010*/ 	.short	0x0002
        /*0012*/ 	.short	0x0010
        /*0014*/ 	.byte	0x00, 0xf0, 0x11, 0x00


	//----- nvinfo : EIATTR_KPARAM_INFO
	.align		4
.L_9:
        /*0018*/ 	.byte	0x04, 0x17
        /*001a*/ 	.short	(.L_11 - .L_10)
.L_10:
        /*001c*/ 	.word	0x00000000
        /*0020*/ 	.short	0x0001
        /*0022*/ 	.short	0x0008
        /*0024*/ 	.byte	0x00, 0xf0, 0x21, 0x00


	//----- nvinfo : EIATTR_KPARAM_INFO
	.align		4
.L_11:
        /*0028*/ 	.byte	0x04, 0x17
        /*002a*/ 	.short	(.L_13 - .L_12)
.L_12:
        /*002c*/ 	.word	0x00000000
        /*0030*/ 	.short	0x0000
        /*0032*/ 	.short	0x0000
        /*0034*/ 	.byte	0x00, 0xf0, 0x21, 0x00


	//----- nvinfo : EIATTR_SPARSE_MMA_MASK
	.align		4
.L_13:
        /*0038*/ 	.byte	0x03, 0x50
        /*003a*/ 	.short	0x0000


	//----- nvinfo : EIATTR_MAXREG_COUNT
	.align		4
        /*003c*/ 	.byte	0x03, 0x1b
        /*003e*/ 	.short	0x00ff


	//----- nvinfo : EIATTR_MERCURY_ISA_VERSION
	.align		4
        /*0040*/ 	.byte	0x03, 0x5f
        /*0042*/ 	.short	0x0101


	//----- nvinfo : EIATTR_VRC_CTA_INIT_COUNT
	.align		4
        /*0044*/ 	.byte	0x02, 0x4a
	.zero		1
	.zero		1


	//----- nvinfo : EIATTR_EXIT_INSTR_OFFSETS
	.align		4
        /*0048*/ 	.byte	0x04, 0x1c
        /*004a*/ 	.short	(.L_15 - .L_14)


	//   ....[0]....
.L_14:
        /*004c*/ 	.word	0x00000070


	//   ....[1]....
        /*0050*/ 	.word	0x00000160


	//----- nvinfo : EIATTR_CBANK_PARAM_SIZE
	.align		4
.L_15:
        /*0054*/ 	.byte	0x03, 0x19
        /*0056*/ 	.short	0x0014


	//----- nvinfo : EIATTR_PARAM_CBANK
	.align		4
        /*0058*/ 	.byte	0x04, 0x0a
        /*005a*/ 	.short	(.L_17 - .L_16)
	.align		4
.L_16:
        /*005c*/ 	.word	index@(.nv.constant0.gelu_fwd_kernel)
        /*0060*/ 	.short	0x0380
        /*0062*/ 	.short	0x0014


	//----- nvinfo : EIATTR_SW_WAR
	.align		4
.L_17:
        /*0064*/ 	.byte	0x04, 0x36
        /*0066*/ 	.short	(.L_19 - .L_18)
.L_18:
        /*0068*/ 	.word	0x00000008
.L_19:


//--------------------- .nv.callgraph             --------------------------
	.section	.nv.callgraph,"",@"SHT_CUDA_CALLGRAPH"
	.align	4
	.sectionentsize	8
	.align		4
        /*0000*/ 	.word	0x00000000
	.align		4
        /*0004*/ 	.word	0xffffffff
	.align		4
        /*0008*/ 	.word	0x00000000
	.align		4
        /*000c*/ 	.word	0xfffffffe
	.align		4
        /*0010*/ 	.word	0x00000000
	.align		4
        /*0014*/ 	.word	0xfffffffd
	.align		4
        /*0018*/ 	.word	0x00000000
	.align		4
        /*001c*/ 	.word	0xfffffffc


//--------------------- .text.gelu_fwd_kernel     --------------------------
	.section	.text.gelu_fwd_kernel,"ax",@progbits
	.align	128
        .global         gelu_fwd_kernel
        .type           gelu_fwd_kernel,@function
        .size           gelu_fwd_kernel,(.L_x_1 - gelu_fwd_kernel)
        .other          gelu_fwd_kernel,@"STO_CUDA_ENTRY STV_DEFAULT"
gelu_fwd_kernel:
.text.gelu_fwd_kernel:
[----:B------:R-:W-:Y:S01]  /*0000*/  LDC R1, c[0x0][0x37c] ;  /* 0x0000df00ff017b82 */ /* 0x000fe20000000800 */
[----:B------:R-:W0:Y:S07]  /*0010*/  S2R R0, SR_TID.X ;  /* 0x0000000000007919 */ /* 0x000e2e0000002100 */
[----:B------:R-:W0:Y:S01]  /*0020*/  S2UR UR4, SR_CTAID.X ;  /* 0x00000000000479c3 */ /* 0x000e220000002500 */
[----:B------:R-:W1:Y:S07]  /*0030*/  LDCU UR5, c[0x0][0x390] ;  /* 0x00007200ff0577ac */ /* 0x000e6e0008000800 */
[----:B------:R-:W0:Y:S02]  /*0040*/  LDC R7, c[0x0][0x360] ;  /* 0x0000d800ff077b82 */ /* 0x000e240000000800 */
[----:B0-----:R-:W-:-:S05]  /*0050*/  IMAD R7, R7, UR4, R0 ;  /* 0x0000000407077c24 */ /* 0x001fca000f8e0200 */
[----:B-1----:R-:W-:-:S13]  /*0060*/  ISETP.GE.AND P0, PT, R7, UR5, PT ;  /* 0x0000000507007c0c */ /* 0x002fda000bf06270 */
[----:B------:R-:W-:Y:S05]  /*0070*/  @P0 EXIT ;  /* 0x000000000000094d */ /* 0x000fea0003800000 */
[----:B------:R-:W0:Y:S01]  /*0080*/  LDC.64 R2, c[0x0][0x388] ;  /* 0x0000e200ff027b82 */ /* 0x000e220000000a00 */
[----:B------:R-:W1:Y:S01]  /*0090*/  LDCU.64 UR4, c[0x0][0x358] ;  /* 0x00006b00ff0477ac */ /* 0x000e620008000a00 */
[----:B0-----:R-:W-:-:S06]  /*00a0*/  IMAD.WIDE R2, R7, 0x4, R2 ;  /* 0x0000000407027825 */ /* 0x001fcc00078e0202 */
[----:B-1----:R-:W2:Y:S02]  /*00b0*/  LDG.E.CONSTANT R2, desc[UR4][R2.64] ;  /* 0x0000000402027981 */ /* 0x002ea4000c1e9900 */
[----:B--2---:R-:W-:-:S04]  /*00c0*/  FMUL R5, R2, R2 ;  /* 0x0000000202057220 */ /* 0x004fc80000400000 */
[----:B------:R-:W-:-:S04]  /*00d0*/  FMUL R5, R2, R5 ;  /* 0x0000000502057220 */ /* 0x000fc80000400000 */
[----:B------:R-:W-:Y:S02]  /*00e0*/  FFMA R0, R5, 0.044714998453855514526, R2 ;  /* 0x3d37271305007823 */ /* 0x000fe40000000002 */
[----:B------:R-:W0:Y:S02]  /*00f0*/  LDC.64 R4, c[0x0][0x380] ;  /* 0x0000e000ff047b82 */ /* 0x000e240000000a00 */
[----:B------:R-:W-:-:S06]  /*0100*/  FMUL R0, R0, 0.79788452386856079102 ;  /* 0x3f4c422900007820 */ /* 0x000fcc0000400000 */
[----:B------:R-:W1:Y:S01]  /*0110*/  MUFU.TANH R0, R0 ;  /* 0x0000000000007308 */ /* 0x000e620000002400 */
[----:B0-----:R-:W-:-:S04]  /*0120*/  IMAD.WIDE R4, R7, 0x4, R4 ;  /* 0x0000000407047825 */ /* 0x001fc800078e0204 */
[----:B-1----:R-:W-:-:S04]  /*0130*/  FADD R9, R0, 1 ;  /* 0x3f80000000097421 */ /* 0x002fc80000000000 */
[----:B------:R-:W-:-:S05]  /*0140*/  FMUL.D2 R9, R2, R9 ;  /* 0x0000000902097220 */ /* 0x000fca0000300000 */
[----:B------:R-:W-:Y:S01]  /*0150*/  STG.E desc[UR4][R4.64], R9 ;  /* 0x0000000904007986 */ /* 0x000fe2000c101904 */
[----:B------:R-:W-:Y:S05]  /*0160*/  EXIT ;  /* 0x000000000000794d */ /* 0x000fea0003800000 */
.L_x_0:
[----:B------:R-:W-:-:S00]  /*0170*/  BRA `(.L_x_0) ;  /* 0xfffffffc00fc7947 */ /* 0x000fc0000383ffff */
[----:B------:R-:W-:-:S00]  /*0180*/  NOP ;  /* 0x0000000000007918 */ /* 0x000fc00000000000 */
[----:B------:R-:W-:-:S00]  /*0190*/  NOP ;  /* 0x0000000000007918 */ /* 0x000fc00000000000 */
[----:B------:R-:W-:-:S00]  /*01a0*/  NOP ;  /* 0x0000000000007918 */ /* 0x000fc00000000000 */
[----:B------:R-:W-:-:S00]  /*01b0*/  NOP ;  /* 0x0000000000007918 */ /* 0x000fc00000000000 */
[----:B------:R-:W-:-:S00]  /*01c0*/  NOP ;  /* 0x0000000000007918 */ /* 0x000fc00000000000 */
[----:B------:R-:W-:-:S00]  /*01d0*/  NOP ;  /* 0x0000000000007918 */ /* 0x000fc00000000000 */
[----:B------:R-:W-:-:S00]  /*01e0*/  NOP ;  /* 0x0000000000007918 */ /* 0x000fc00000000000 */
[----:B------:R-:W-:-:S00]  /*01f0*/  NOP ;  /* 0x0000000000007918 */ /* 0x000fc00000000000 */
.L_x_1:


//--------------------- .nv.shared.reserved.0     --------------------------
	.section	.nv.shared.reserved.0,"aw",@nobits
	.weak		__nv_reservedSMEM_offset_0_alias
	.size		__nv_reservedSMEM_offset_0_alias, 0, 64
	.other		__nv_reservedSMEM_offset_0_alias,@"STO_CUDA_RESERVED_SHARED STV_DEFAULT"
__nv_reservedSMEM_offset_0_alias:
	.zero		0
	.zero		64


//--------------------- .nv.constant0.gelu_fwd_kernel --------------------------
	.section	.nv.constant0.gelu_fwd_kernel,"a",@progbits
	.sectionflags	@""
	.align	4
.nv.constant0.gelu_fwd_kernel:
	.zero		916


//--------------------- SYMBOLS --------------------------

	.type		.nv.reservedSmem.offset0,@object
	.size		.nv.reservedSmem.offset0,0x4
